//
// Generated by NVIDIA NVVM Compiler
//
// Compiler Build ID: CL-36424714
// Cuda compilation tools, release 13.0, V13.0.88
// Based on NVVM 20.0.0
//

.version 9.0
.target sm_100
.address_size 64

	// .globl	_Z5saxpyfPfS_

.visible .entry _Z5saxpyfPfS_(
	.param .f32 _Z5saxpyfPfS__param_0,
	.param .u64 .ptr .align 1 _Z5saxpyfPfS__param_1,
	.param .u64 .ptr .align 1 _Z5saxpyfPfS__param_2
)
{
	.reg .b32 	%r<5>;
	.reg .b32 	%f<5>;
	.reg .b64 	%rd<8>;

	ld.param.f32 	%f1, [_Z5saxpyfPfS__param_0];
	ld.param.u64 	%rd1, [_Z5saxpyfPfS__param_1];
	ld.param.u64 	%rd2, [_Z5saxpyfPfS__param_2];
	cvta.to.global.u64 	%rd3, %rd2;
	cvta.to.global.u64 	%rd4, %rd1;
	mov.u32 	%r1, %ctaid.x;
	mov.u32 	%r2, %ntid.x;
	mov.u32 	%r3, %tid.x;
	mad.lo.s32 	%r4, %r1, %r2, %r3;
	mul.wide.s32 	%rd5, %r4, 4;
	add.s64 	%rd6, %rd4, %rd5;
	ld.global.f32 	%f2, [%rd6];
	add.s64 	%rd7, %rd3, %rd5;
	ld.global.f32 	%f3, [%rd7+4];
	fma.rn.f32 	%f4, %f1, %f2, %f3;
	st.global.f32 	[%rd7], %f4;
	ret;

}


// ===== COMPILED SASS (sm_100) =====

	.target	sm_100

	.elftype	@"ET_EXEC"


//--------------------- .note.nv.tkinfo           --------------------------
	.section	.note.nv.tkinfo,"",@"SHT_NOTE"
	.sectionflags	@"SHF_NOTE_NV_TKINFO"
	.tkinfo
        /*0018*/ 	.word	0x00000002
        /*0030*/ 	.string	""
        /*0030*/ 	.string	"ptxas"
        /*0030*/ 	.string	"Cuda compilation tools, release 13.0, V13.0.88"
        /*0030*/ 	.string	"Build cuda_13.0.r13.0/compiler.36424714_0"
        /*0030*/ 	.string	"-arch sm_100 -m 64 "



//--------------------- .note.nv.cuinfo           --------------------------
	.section	.note.nv.cuinfo,"",@"SHT_NOTE"
	.sectionflags	@"SHF_NOTE_NV_CUINFO"
        /*0018*/ 	.short	0x0002
        /*001a*/ 	.short	0x0064
        /*001c*/ 	.short	0x0082
	.zero		2


//--------------------- .nv.info                  --------------------------
	.section	.nv.info,"",@"SHT_CUDA_INFO"
	.align	4


	//----- nvinfo : EIATTR_REGCOUNT
	.align		4
        /*0000*/ 	.byte	0x04, 0x2f
        /*0002*/ 	.short	(.L_1 - .L_0)
	.align		4
.L_0:
        /*0004*/ 	.word	index@(_Z5saxpyfPfS_)
        /*0008*/ 	.word	0x0000000a


	//----- nvinfo : EIATTR_FRAME_SIZE
	.align		4
.L_1:
        /*000c*/ 	.byte	0x04, 0x11
        /*000e*/ 	.short	(.L_3 - .L_2)
	.align		4
.L_2:
        /*0010*/ 	.word	index@(_Z5saxpyfPfS_)
        /*0014*/ 	.word	0x00000000


	//----- nvinfo : EIATTR_MIN_STACK_SIZE
	.align		4
.L_3:
        /*0018*/ 	.byte	0x04, 0x12
        /*001a*/ 	.short	(.L_5 - .L_4)
	.align		4
.L_4:
        /*001c*/ 	.word	index@(_Z5saxpyfPfS_)
        /*0020*/ 	.word	0x00000000
.L_5:


//--------------------- .nv.compat                --------------------------
	.section	.nv.compat,"",@"SHT_CUDA_COMPAT_INFO"
	.align	4
        /*0000*/ 	.byte	0x02, 0x09, 0x00, 0x00, 0x02, 0x02, 0x01, 0x00, 0x02, 0x05, 0x05, 0x00, 0x03, 0x07, 0x01, 0x01
        /*0010*/ 	.byte	0x02, 0x03, 0x00, 0x00, 0x02, 0x06, 0x01, 0x00, 0x04, 0x0b, 0x08, 0x00, 0x09, 0x00, 0x00, 0x00
        /*0020*/ 	.byte	0x00, 0x00, 0x00, 0x00


//--------------------- .nv.info._Z5saxpyfPfS_    --------------------------
	.section	.nv.info._Z5saxpyfPfS_,"",@"SHT_CUDA_INFO"
	.sectionflags	@""
	.align	4


	//----- nvinfo : EIATTR_CUDA_API_VERSION
	.align		4
        /*0000*/ 	.byte	0x04, 0x37
        /*0002*/ 	.short	(.L_7 - .L_6)
.L_6:
        /*0004*/ 	.word	0x00000082


	//----- nvinfo : EIATTR_KPARAM_INFO
	.align		4
.L_7:
        /*0008*/ 	.byte	0x04, 0x17
        /*000a*/ 	.short	(.L_9 - .L_8)
.L_8:
        /*000c*/ 	.word	0x00000000
        /*0010*/ 	.short	0x0002
        /*0012*/ 	.short	0x0010
        /*0014*/ 	.byte	0x00, 0xf5, 0x21, 0x00


	//----- nvinfo : EIATTR_KPARAM_INFO
	.align		4
.L_9:
        /*0018*/ 	.byte	0x04, 0x17
        /*001a*/ 	.short	(.L_11 - .L_10)
.L_10:
        /*001c*/ 	.word	0x00000000
        /*0020*/ 	.short	0x0001
        /*0022*/ 	.short	0x0008
        /*0024*/ 	.byte	0x00, 0xf5, 0x21, 0x00


	//----- nvinfo : EIATTR_KPARAM_INFO
	.align		4
.L_11:
        /*0028*/ 	.byte	0x04, 0x17
        /*002a*/ 	.short	(.L_13 - .L_12)
.L_12:
        /*002c*/ 	.word	0x00000000
        /*0030*/ 	.short	0x0000
        /*0032*/ 	.short	0x0000
        /*0034*/ 	.byte	0x00, 0xf0, 0x11, 0x00


	//----- nvinfo : EIATTR_SPARSE_MMA_MASK
	.align		4
.L_13:
        /*0038*/ 	.byte	0x03, 0x50
        /*003a*/ 	.short	0x0000


	//----- nvinfo : EIATTR_MAXREG_COUNT
	.align		4
        /*003c*/ 	.byte	0x03, 0x1b
        /*003e*/ 	.short	0x00ff


	//----- nvinfo : EIATTR_MERCURY_ISA_VERSION
	.align		4
        /*0040*/ 	.byte	0x03, 0x5f
        /*0042*/ 	.short	0x0101


	//----- nvinfo : EIATTR_VRC_CTA_INIT_COUNT
	.align		4
        /*0044*/ 	.byte	0x02, 0x4a
	.zero		1
	.zero		1


	//----- nvinfo : EIATTR_EXIT_INSTR_OFFSETS
	.align		4
        /*0048*/ 	.byte	0x04, 0x1c
        /*004a*/ 	.short	(.L_15 - .L_14)


	//   ....[0]....
.L_14:
        /*004c*/ 	.word	0x000000f0


	//----- nvinfo : EIATTR_CBANK_PARAM_SIZE
	.align		4
.L_15:
        /*0050*/ 	.byte	0x03, 0x19
        /*0052*/ 	.short	0x0018


	//----- nvinfo : EIATTR_PARAM_CBANK
	.align		4
        /*0054*/ 	.byte	0x04, 0x0a
        /*0056*/ 	.short	(.L_17 - .L_16)
	.align		4
.L_16:
        /*0058*/ 	.word	index@(.nv.constant0._Z5saxpyfPfS_)
        /*005c*/ 	.short	0x0380
        /*005e*/ 	.short	0x0018


	//----- nvinfo : EIATTR_SW_WAR
	.align		4
.L_17:
        /*0060*/ 	.byte	0x04, 0x36
        /*0062*/ 	.short	(.L_19 - .L_18)
.L_18:
        /*0064*/ 	.word	0x00000008
.L_19:


//--------------------- .nv.callgraph             --------------------------
	.section	.nv.callgraph,"",@"SHT_CUDA_CALLGRAPH"
	.align	4
	.sectionentsize	8
	.align		4
        /*0000*/ 	.word	0x00000000
	.align		4
        /*0004*/ 	.word	0xffffffff
	.align		4
        /*0008*/ 	.word	0x00000000
	.align		4
        /*000c*/ 	.word	0xfffffffe
	.align		4
        /*0010*/ 	.word	0x00000000
	.align		4
        /*0014*/ 	.word	0xfffffffd
	.align		4
        /*0018*/ 	.word	0x00000000
	.align		4
        /*001c*/ 	.word	0xfffffffc


//--------------------- .text._Z5saxpyfPfS_       --------------------------
	.section	.text._Z5saxpyfPfS_,"ax",@progbits
	.align	128
        .global         _Z5saxpyfPfS_
        .type           _Z5saxpyfPfS_,@function
        .size           _Z5saxpyfPfS_,(.L_x_1 - _Z5saxpyfPfS_)
        .other          _Z5saxpyfPfS_,@"STO_CUDA_ENTRY STV_DEFAULT"
_Z5saxpyfPfS_:
.text._Z5saxpyfPfS_:
[----:B------:R-:W-:Y:S01]  /*0000*/  LDC R1, c[0x0][0x37c] ;  /* 0x0000df00ff017b82 */ /* 0x000fe20000000800 */
[----:B------:R-:W0:Y:S07]  /*0010*/  S2R R0, SR_TID.X ;  /* 0x0000000000007919 */ /* 0x000e2e0000002100 */
[----:B------:R-:W0:Y:S01]  /*0020*/  S2UR UR6, SR_CTAID.X ;  /* 0x00000000000679c3 */ /* 0x000e220000002500 */
[----:B------:R-:W1:Y:S07]  /*0030*/  LDCU.64 UR4, c[0x0][0x358] ;  /* 0x00006b00ff0477ac */ /* 0x000e6e0008000a00 */
[----:B------:R-:W0:Y:S08]  /*0040*/  LDC R7, c[0x0][0x360] ;  /* 0x0000d800ff077b82 */ /* 0x000e300000000800 */
[----:B------:R-:W2:Y:S08]  /*0050*/  LDC.64 R2, c[0x0][0x388] ;  /* 0x0000e200ff027b82 */ /* 0x000eb00000000a00 */
[----:B------:R-:W3:Y:S01]  /*0060*/  LDC.64 R4, c[0x0][0x390] ;  /* 0x0000e400ff047b82 */ /* 0x000ee20000000a00 */
[----:B0-----:R-:W-:Y:S01]  /*0070*/  IMAD R7, R7, UR6, R0 ;  /* 0x0000000607077c24 */ /* 0x001fe2000f8e0200 */
[----:B------:R-:W0:Y:S03]  /*0080*/  LDCU UR6, c[0x0][0x380] ;  /* 0x00007000ff0677ac */ /* 0x000e260008000800 */
[----:B--2---:R-:W-:-:S06]  /*0090*/  IMAD.WIDE R2, R7, 0x4, R2 ;  /* 0x0000000407027825 */ /* 0x004fcc00078e0202 */
[----:B-1----:R-:W0:Y:S01]  /*00a0*/  LDG.E R2, desc[UR4][R2.64] ;  /* 0x0000000402027981 */ /* 0x002e22000c1e1900 */
[----:B---3--:R-:W-:-:S05]  /*00b0*/  IMAD.WIDE R4, R7, 0x4, R4 ;  /* 0x0000000407047825 */ /* 0x008fca00078e0204 */
[----:B------:R-:W0:Y:S02]  /*00c0*/  LDG.E R7, desc[UR4][R4.64+0x4] ;  /* 0x0000040404077981 */ /* 0x000e24000c1e1900 */
[----:B0-----:R-:W-:-:S05]  /*00d0*/  FFMA R7, R2, UR6, R7 ;  /* 0x0000000602077c23 */ /* 0x001fca0008000007 */
[----:B------:R-:W-:Y:S01]  /*00e0*/  STG.E desc[UR4][R4.64], R7 ;  /* 0x0000000704007986 */ /* 0x000fe2000c101904 */
[----:B------:R-:W-:Y:S05]  /*00f0*/  EXIT ;  /* 0x000000000000794d */ /* 0x000fea0003800000 */
.L_x_0:
[----:B------:R-:W-:-:S00]  /*0100*/  BRA `(.L_x_0) ;  /* 0xfffffffc00fc7947 */ /* 0x000fc0000383ffff */
[----:B------:R-:W-:-:S00]  /*0110*/  NOP ;  /* 0x0000000000007918 */ /* 0x000fc00000000000 */
        /* <DEDUP_REMOVED lines=14> */
.L_x_1:


//--------------------- .nv.shared.reserved.0     --------------------------
	.section	.nv.shared.reserved.0,"aw",@nobits
	.weak		__nv_reservedSMEM_offset_0_alias
	.size		__nv_reservedSMEM_offset_0_alias, 0, 64
	.other		__nv_reservedSMEM_offset_0_alias,@"STO_CUDA_RESERVED_SHARED STV_DEFAULT"
__nv_reservedSMEM_offset_0_alias:
	.zero		0
	.zero		64


//--------------------- .nv.constant0._Z5saxpyfPfS_ --------------------------
	.section	.nv.constant0._Z5saxpyfPfS_,"a",@progbits
	.sectionflags	@""
	.align	4
.nv.constant0._Z5saxpyfPfS_:
	.zero		920


//--------------------- SYMBOLS --------------------------

	.type		.nv.reservedSmem.offset0,@object
	.size		.nv.reservedSmem.offset0,0x4
